	.headerflags	@"EF_CUDA_TEXMODE_UNIFIED EF_CUDA_64BIT_ADDRESS EF_CUDA_ACCELERATORS EF_CUDA_SM90 EF_CUDA_VIRTUAL_SM(EF_CUDA_SM90)"
	.elftype	@"ET_EXEC"


//--------------------- .nv.info                  --------------------------
	.section	.nv.info,"",@"SHT_CUDA_INFO"
	.align	4


	//----- nvinfo : EIATTR_REGCOUNT
	.align		4
        /*0000*/ 	.byte	0x04, 0x2f
        /*0002*/ 	.short	(.L_1 - .L_0)
	.align		4
.L_0:
        /*0004*/ 	.word	index@(triton_poi_fused__to_copy_add_arange_clamp_mul_sub_37)
        /*0008*/ 	.word	0x0000000a


	//----- nvinfo : EIATTR_MIN_STACK_SIZE
	.align		4
.L_1:
        /*000c*/ 	.byte	0x04, 0x12
        /*000e*/ 	.short	(.L_3 - .L_2)
	.align		4
.L_2:
        /*0010*/ 	.word	index@(triton_poi_fused__to_copy_add_arange_clamp_mul_sub_37)
        /*0014*/ 	.word	0x00000000


	//----- nvinfo : EIATTR_FRAME_SIZE
	.align		4
.L_3:
        /*0018*/ 	.byte	0x04, 0x11
        /*001a*/ 	.short	(.L_5 - .L_4)
	.align		4
.L_4:
        /*001c*/ 	.word	index@(triton_poi_fused__to_copy_add_arange_clamp_mul_sub_37)
        /*0020*/ 	.word	0x00000000


	//----- nvinfo : EIATTR_MIN_STACK_SIZE
	.align		4
.L_5:
        /*0024*/ 	.byte	0x04, 0x12
        /*0026*/ 	.short	(.L_7 - .L_6)
	.align		4
.L_6:
        /*0028*/ 	.word	index@(triton_poi_fused__to_copy_add_arange_clamp_mul_sub_37)
        /*002c*/ 	.word	0x00000000
.L_7:


//--------------------- .nv.info.triton_poi_fused__to_copy_add_arange_clamp_mul_sub_37 --------------------------
	.section	.nv.info.triton_poi_fused__to_copy_add_arange_clamp_mul_sub_37,"",@"SHT_CUDA_INFO"
	.sectionflags	@""
	.align	4


	//----- nvinfo : EIATTR_CUDA_API_VERSION
	.align		4
        /*0000*/ 	.byte	0x04, 0x37
        /*0002*/ 	.short	(.L_9 - .L_8)
.L_8:
        /*0004*/ 	.word	0x0000007c


	//----- nvinfo : EIATTR_KPARAM_INFO
	.align		4
.L_9:
        /*0008*/ 	.byte	0x04, 0x17
        /*000a*/ 	.short	(.L_11 - .L_10)
.L_10:
        /*000c*/ 	.word	0x00000000
        /*0010*/ 	.short	0x0001
        /*0012*/ 	.short	0x0008
        /*0014*/ 	.byte	0x00, 0xf0, 0x11, 0x00


	//----- nvinfo : EIATTR_KPARAM_INFO
	.align		4
.L_11:
        /*0018*/ 	.byte	0x04, 0x17
        /*001a*/ 	.short	(.L_13 - .L_12)
.L_12:
        /*001c*/ 	.word	0x00000000
        /*0020*/ 	.short	0x0000
        /*0022*/ 	.short	0x0000
        /*0024*/ 	.byte	0x00, 0xf4, 0x21, 0x00


	//----- nvinfo : EIATTR_SPARSE_MMA_MASK
	.align		4
.L_13:
        /*0028*/ 	.byte	0x03, 0x50
        /*002a*/ 	.short	0x0000


	//----- nvinfo : EIATTR_MAXREG_COUNT
	.align		4
        /*002c*/ 	.byte	0x03, 0x1b
        /*002e*/ 	.short	0x00ff


	//----- nvinfo : EIATTR_EXIT_INSTR_OFFSETS
	.align		4
        /*0030*/ 	.byte	0x04, 0x1c
        /*0032*/ 	.short	(.L_15 - .L_14)


	//   ....[0]....
.L_14:
        /*0034*/ 	.word	0x00000100


	//   ....[1]....
        /*0038*/ 	.word	0x00000130


	//----- nvinfo : EIATTR_REQNTID
	.align		4
.L_15:
        /*003c*/ 	.byte	0x04, 0x10
        /*003e*/ 	.short	(.L_17 - .L_16)
.L_16:
        /*0040*/ 	.word	0x00000020
        /*0044*/ 	.word	0x00000001
        /*0048*/ 	.word	0x00000001


	//----- nvinfo : EIATTR_CBANK_PARAM_SIZE
	.align		4
.L_17:
        /*004c*/ 	.byte	0x03, 0x19
        /*004e*/ 	.short	0x000c


	//----- nvinfo : EIATTR_PARAM_CBANK
	.align		4
        /*0050*/ 	.byte	0x04, 0x0a
        /*0052*/ 	.short	(.L_19 - .L_18)
	.align		4
.L_18:
        /*0054*/ 	.word	index@(.nv.constant0.triton_poi_fused__to_copy_add_arange_clamp_mul_sub_37)
        /*0058*/ 	.short	0x0210
        /*005a*/ 	.short	0x000c


	//----- nvinfo : EIATTR_SW_WAR
	.align		4
.L_19:
        /*005c*/ 	.byte	0x04, 0x36
        /*005e*/ 	.short	(.L_21 - .L_20)
.L_20:
        /*0060*/ 	.word	0x00000008
.L_21:


//--------------------- .nv.callgraph             --------------------------
	.section	.nv.callgraph,"",@"SHT_CUDA_CALLGRAPH"
	.align	4
	.sectionentsize	8
	.align		4
        /*0000*/ 	.word	0x00000000
	.align		4
        /*0004*/ 	.word	0xffffffff
	.align		4
        /*0008*/ 	.word	0x00000000
	.align		4
        /*000c*/ 	.word	0xfffffffe
	.align		4
        /*0010*/ 	.word	0x00000000
	.align		4
        /*0014*/ 	.word	0xfffffffd
	.align		4
        /*0018*/ 	.word	0x00000000
	.align		4
        /*001c*/ 	.word	0xfffffffc


//--------------------- .text.triton_poi_fused__to_copy_add_arange_clamp_mul_sub_37 --------------------------
	.section	.text.triton_poi_fused__to_copy_add_arange_clamp_mul_sub_37,"ax",@progbits
	.align	128
        .global         triton_poi_fused__to_copy_add_arange_clamp_mul_sub_37
        .type           triton_poi_fused__to_copy_add_arange_clamp_mul_sub_37,@function
        .size           triton_poi_fused__to_copy_add_arange_clamp_mul_sub_37,(.L_x_1 - triton_poi_fused__to_copy_add_arange_clamp_mul_sub_37)
        .other          triton_poi_fused__to_copy_add_arange_clamp_mul_sub_37,@"STO_CUDA_ENTRY STV_DEFAULT"
triton_poi_fused__to_copy_add_arange_clamp_mul_sub_37:
.text.triton_poi_fused__to_copy_add_arange_clamp_mul_sub_37:
[----:B------:R-:W0:Y:S02]  /*0000*/  LDC R1, c[0x0][0x28] ;  /* 0x00000a00ff017b82 */ /* 0x000e240000000800 */
[----:B------:R-:W1:Y:S01]  /*0010*/  S2R R0, SR_TID.X ;  /* 0x0000000000007919 */ /* 0x000e620000002100 */
[----:B------:R-:W-:Y:S01]  /*0020*/  HFMA2.MMA R3, -RZ, RZ, 1.75, 0 ;  /* 0x3f000000ff037435 */ /* 0x000fe200000001ff */
[----:B------:R-:W2:Y:S01]  /*0030*/  S2R R5, SR_CTAID.X ;  /* 0x0000000000057919 */ /* 0x000ea20000002500 */
[----:B-1----:R-:W-:-:S05]  /*0040*/  LOP3.LUT R0, R0, 0x1f, RZ, 0xc0, !PT ;  /* 0x0000001f00007812 */ /* 0x002fca00078ec0ff */
[----:B--2---:R-:W-:-:S05]  /*0050*/  IMAD R5, R5, 0x20, R0 ;  /* 0x0000002005057824 */ /* 0x004fca00078e0200 */
[----:B------:R-:W-:Y:S02]  /*0060*/  I2FP.F32.S32 R0, R5 ;  /* 0x0000000500007245 */ /* 0x000fe40000201400 */
[----:B------:R-:W-:-:S03]  /*0070*/  ISETP.GE.AND P0, PT, R5, 0x20, PT ;  /* 0x000000200500780c */ /* 0x000fc60003f06270 */
[----:B------:R-:W-:-:S04]  /*0080*/  FADD R0, R0, 0.5 ;  /* 0x3f00000000007421 */ /* 0x000fc80000000000 */
[----:B------:R-:W-:Y:S02]  /*0090*/  FFMA R0, R0, R3, -0.5 ;  /* 0xbf00000000007423 */ /* 0x000fe40000000003 */
[----:B------:R-:W1:Y:S03]  /*00a0*/  LDC.64 R2, c[0x0][0x210] ;  /* 0x00008400ff027b82 */ /* 0x000e660000000a00 */
[----:B------:R-:W-:-:S04]  /*00b0*/  FMNMX R0, RZ, R0, !PT ;  /* 0x00000000ff007209 */ /* 0x000fc80007800000 */
[----:B------:R-:W2:Y:S02]  /*00c0*/  F2I.TRUNC.NTZ R4, R0 ;  /* 0x0000000000047305 */ /* 0x000ea4000020f100 */
[----:B--2---:R-:W-:Y:S01]  /*00d0*/  I2FP.F32.S32 R7, R4 ;  /* 0x0000000400077245 */ /* 0x004fe20000201400 */
[----:B-1----:R-:W-:-:S04]  /*00e0*/  IMAD.WIDE R2, R5, 0x4, R2 ;  /* 0x0000000405027825 */ /* 0x002fc800078e0202 */
[----:B------:R-:W-:Y:S01]  /*00f0*/  FADD.SAT R7, R0, -R7 ;  /* 0x8000000700077221 */ /* 0x000fe20000002000 */
[----:B------:R-:W-:Y:S06]  /*0100*/  @P0 EXIT ;  /* 0x000000000000094d */ /* 0x000fec0003800000 */
[----:B------:R-:W-:Y:S02]  /*0110*/  ULDC.64 UR4, c[0x0][0x208] ;  /* 0x0000820000047ab9 */ /* 0x000fe40000000a00 */
[----:B------:R-:W-:Y:S01]  /*0120*/  STG.E desc[UR4][R2.64], R7 ;  /* 0x0000000702007986 */ /* 0x000fe2000c101904 */
[----:B------:R-:W-:Y:S05]  /*0130*/  EXIT ;  /* 0x000000000000794d */ /* 0x000fea0003800000 */
.L_x_0:
[----:B------:R-:W-:-:S00]  /*0140*/  BRA `(.L_x_0) ;  /* 0xfffffffc00fc7947 */ /* 0x000fc0000383ffff */
[----:B------:R-:W-:-:S00]  /*0150*/  NOP ;  /* 0x0000000000007918 */ /* 0x000fc00000000000 */
        /* <DEDUP_REMOVED lines=10> */
.L_x_1:


//--------------------- .nv.constant0.triton_poi_fused__to_copy_add_arange_clamp_mul_sub_37 --------------------------
	.section	.nv.constant0.triton_poi_fused__to_copy_add_arange_clamp_mul_sub_37,"a",@progbits
	.sectionflags	@""
	.align	4
.nv.constant0.triton_poi_fused__to_copy_add_arange_clamp_mul_sub_37:
	.zero		540
